	.headerflags	@"EF_CUDA_TEXMODE_UNIFIED EF_CUDA_64BIT_ADDRESS EF_CUDA_ACCELERATORS EF_CUDA_SM90 EF_CUDA_VIRTUAL_SM(EF_CUDA_SM90)"
	.elftype	@"ET_EXEC"


//--------------------- .nv.info                  --------------------------
	.section	.nv.info,"",@"SHT_CUDA_INFO"
	.align	4


	//----- nvinfo : EIATTR_REGCOUNT
	.align		4
        /*0000*/ 	.byte	0x04, 0x2f
        /*0002*/ 	.short	(.L_3 - .L_2)
	.align		4
.L_2:
        /*0004*/ 	.word	index@(triton_poi_fused__native_batch_norm_legit_no_training_relu_37)
        /*0008*/ 	.word	0x00000030


	//----- nvinfo : EIATTR_MIN_STACK_SIZE
	.align		4
.L_3:
        /*000c*/ 	.byte	0x04, 0x12
        /*000e*/ 	.short	(.L_5 - .L_4)
	.align		4
.L_4:
        /*0010*/ 	.word	index@(triton_poi_fused__native_batch_norm_legit_no_training_relu_37)
        /*0014*/ 	.word	0x00000000


	//----- nvinfo : EIATTR_FRAME_SIZE
	.align		4
.L_5:
        /*0018*/ 	.byte	0x04, 0x11
        /*001a*/ 	.short	(.L_7 - .L_6)
	.align		4
.L_6:
        /*001c*/ 	.word	index@(triton_poi_fused__native_batch_norm_legit_no_training_relu_37)
        /*0020*/ 	.word	0x00000000


	//----- nvinfo : EIATTR_MIN_STACK_SIZE
	.align		4
.L_7:
        /*0024*/ 	.byte	0x04, 0x12
        /*0026*/ 	.short	(.L_9 - .L_8)
	.align		4
.L_8:
        /*0028*/ 	.word	index@(triton_poi_fused__native_batch_norm_legit_no_training_relu_37)
        /*002c*/ 	.word	0x00000000
.L_9:


//--------------------- .nv.info.triton_poi_fused__native_batch_norm_legit_no_training_relu_37 --------------------------
	.section	.nv.info.triton_poi_fused__native_batch_norm_legit_no_training_relu_37,"",@"SHT_CUDA_INFO"
	.sectionflags	@""
	.align	4


	//----- nvinfo : EIATTR_CUDA_API_VERSION
	.align		4
        /*0000*/ 	.byte	0x04, 0x37
        /*0002*/ 	.short	(.L_11 - .L_10)
.L_10:
        /*0004*/ 	.word	0x0000007c


	//----- nvinfo : EIATTR_KPARAM_INFO
	.align		4
.L_11:
        /*0008*/ 	.byte	0x04, 0x17
        /*000a*/ 	.short	(.L_13 - .L_12)
.L_12:
        /*000c*/ 	.word	0x00000000
        /*0010*/ 	.short	0x0006
        /*0012*/ 	.short	0x0030
        /*0014*/ 	.byte	0x00, 0xf0, 0x11, 0x00


	//----- nvinfo : EIATTR_KPARAM_INFO
	.align		4
.L_13:
        /*0018*/ 	.byte	0x04, 0x17
        /*001a*/ 	.short	(.L_15 - .L_14)
.L_14:
        /*001c*/ 	.word	0x00000000
        /*0020*/ 	.short	0x0005
        /*0022*/ 	.short	0x0028
        /*0024*/ 	.byte	0x00, 0xf4, 0x21, 0x00


	//----- nvinfo : EIATTR_KPARAM_INFO
	.align		4
.L_15:
        /*0028*/ 	.byte	0x04, 0x17
        /*002a*/ 	.short	(.L_17 - .L_16)
.L_16:
        /*002c*/ 	.word	0x00000000
        /*0030*/ 	.short	0x0004
        /*0032*/ 	.short	0x0020
        /*0034*/ 	.byte	0x00, 0xf4, 0x21, 0x00


	//----- nvinfo : EIATTR_KPARAM_INFO
	.align		4
.L_17:
        /*0038*/ 	.byte	0x04, 0x17
        /*003a*/ 	.short	(.L_19 - .L_18)
.L_18:
        /*003c*/ 	.word	0x00000000
        /*0040*/ 	.short	0x0003
        /*0042*/ 	.short	0x0018
        /*0044*/ 	.byte	0x00, 0xf4, 0x21, 0x00


	//----- nvinfo : EIATTR_KPARAM_INFO
	.align		4
.L_19:
        /*0048*/ 	.byte	0x04, 0x17
        /*004a*/ 	.short	(.L_21 - .L_20)
.L_20:
        /*004c*/ 	.word	0x00000000
        /*0050*/ 	.short	0x0002
        /*0052*/ 	.short	0x0010
        /*0054*/ 	.byte	0x00, 0xf4, 0x21, 0x00


	//----- nvinfo : EIATTR_KPARAM_INFO
	.align		4
.L_21:
        /*0058*/ 	.byte	0x04, 0x17
        /*005a*/ 	.short	(.L_23 - .L_22)
.L_22:
        /*005c*/ 	.word	0x00000000
        /*0060*/ 	.short	0x0001
        /*0062*/ 	.short	0x0008
        /*0064*/ 	.byte	0x00, 0xf4, 0x21, 0x00


	//----- nvinfo : EIATTR_KPARAM_INFO
	.align		4
.L_23:
        /*0068*/ 	.byte	0x04, 0x17
        /*006a*/ 	.short	(.L_25 - .L_24)
.L_24:
        /*006c*/ 	.word	0x00000000
        /*0070*/ 	.short	0x0000
        /*0072*/ 	.short	0x0000
        /*0074*/ 	.byte	0x00, 0xf4, 0x21, 0x00


	//----- nvinfo : EIATTR_SPARSE_MMA_MASK
	.align		4
.L_25:
        /*0078*/ 	.byte	0x03, 0x50
        /*007a*/ 	.short	0x0000


	//----- nvinfo : EIATTR_MAXREG_COUNT
	.align		4
        /*007c*/ 	.byte	0x03, 0x1b
        /*007e*/ 	.short	0x00ff


	//----- nvinfo : EIATTR_EXIT_INSTR_OFFSETS
	.align		4
        /*0080*/ 	.byte	0x04, 0x1c
        /*0082*/ 	.short	(.L_27 - .L_26)


	//   ....[0]....
.L_26:
        /*0084*/ 	.word	0x00000d90


	//   ....[1]....
        /*0088*/ 	.word	0x00000db0


	//----- nvinfo : EIATTR_REQNTID
	.align		4
.L_27:
        /*008c*/ 	.byte	0x04, 0x10
        /*008e*/ 	.short	(.L_29 - .L_28)
.L_28:
        /*0090*/ 	.word	0x00000080
        /*0094*/ 	.word	0x00000001
        /*0098*/ 	.word	0x00000001


	//----- nvinfo : EIATTR_CBANK_PARAM_SIZE
	.align		4
.L_29:
        /*009c*/ 	.byte	0x03, 0x19
        /*009e*/ 	.short	0x0034


	//----- nvinfo : EIATTR_PARAM_CBANK
	.align		4
        /*00a0*/ 	.byte	0x04, 0x0a
        /*00a2*/ 	.short	(.L_31 - .L_30)
	.align		4
.L_30:
        /*00a4*/ 	.word	index@(.nv.constant0.triton_poi_fused__native_batch_norm_legit_no_training_relu_37)
        /*00a8*/ 	.short	0x0210
        /*00aa*/ 	.short	0x0034


	//----- nvinfo : EIATTR_SW_WAR
	.align		4
.L_31:
        /*00ac*/ 	.byte	0x04, 0x36
        /*00ae*/ 	.short	(.L_33 - .L_32)
.L_32:
        /*00b0*/ 	.word	0x00000008
.L_33:


//--------------------- .nv.callgraph             --------------------------
	.section	.nv.callgraph,"",@"SHT_CUDA_CALLGRAPH"
	.align	4
	.sectionentsize	8
	.align		4
        /*0000*/ 	.word	0x00000000
	.align		4
        /*0004*/ 	.word	0xffffffff
	.align		4
        /*0008*/ 	.word	0x00000000
	.align		4
        /*000c*/ 	.word	0xfffffffe
	.align		4
        /*0010*/ 	.word	0x00000000
	.align		4
        /*0014*/ 	.word	0xfffffffd
	.align		4
        /*0018*/ 	.word	0x00000000
	.align		4
        /*001c*/ 	.word	0xfffffffc


//--------------------- .nv.constant4             --------------------------
	.section	.nv.constant4,"a",@progbits
	.align	8
	.align		8
.nv.constant4:
        /*0000*/ 	.dword	_$_str
	.align		8
        /*0008*/ 	.dword	_$_str_$_2


//--------------------- .text.triton_poi_fused__native_batch_norm_legit_no_training_relu_37 --------------------------
	.section	.text.triton_poi_fused__native_batch_norm_legit_no_training_relu_37,"ax",@progbits
	.align	128
        .global         triton_poi_fused__native_batch_norm_legit_no_training_relu_37
        .type           triton_poi_fused__native_batch_norm_legit_no_training_relu_37,@function
        .size           triton_poi_fused__native_batch_norm_legit_no_training_relu_37,(.L_x_1 - triton_poi_fused__native_batch_norm_legit_no_training_relu_37)
        .other          triton_poi_fused__native_batch_norm_legit_no_training_relu_37,@"STO_CUDA_ENTRY STV_DEFAULT"
triton_poi_fused__native_batch_norm_legit_no_training_relu_37:
.text.triton_poi_fused__native_batch_norm_legit_no_training_relu_37:
[----:B------:R-:W0:Y:S01]  /*0000*/  LDC R1, c[0x0][0x28] ;  /* 0x00000a00ff017b82 */ /* 0x000e220000000800 */
[----:B------:R-:W1:Y:S07]  /*0010*/  S2R R0, SR_TID.X ;  /* 0x0000000000007919 */ /* 0x000e6e0000002100 */
[----:B------:R-:W2:Y:S01]  /*0020*/  LDC.64 R4, c[0x0][0x220] ;  /* 0x00008800ff047b82 */ /* 0x000ea20000000a00 */
[----:B------:R-:W-:Y:S01]  /*0030*/  HFMA2.MMA R42, -RZ, RZ, 0, 0 ;  /* 0x00000000ff2a7435 */ /* 0x000fe200000001ff */
[----:B------:R-:W-:Y:S01]  /*0040*/  ULDC.64 UR4, c[0x0][0x208] ;  /* 0x0000820000047ab9 */ /* 0x000fe20000000a00 */
[----:B------:R-:W3:Y:S01]  /*0050*/  S2R R3, SR_CTAID.X ;  /* 0x0000000000037919 */ /* 0x000ee20000002500 */
[----:B------:R-:W-:-:S02]  /*0060*/  MOV R38, RZ ;  /* 0x000000ff00267202 */ /* 0x000fc40000000f00 */
[----:B------:R-:W-:Y:S02]  /*0070*/  CS2R R36, SRZ ;  /* 0x0000000000247805 */ /* 0x000fe4000001ff00 */
[----:B------:R-:W-:Y:S02]  /*0080*/  CS2R R24, SRZ ;  /* 0x0000000000187805 */ /* 0x000fe4000001ff00 */
[----:B------:R-:W-:Y:S02]  /*0090*/  CS2R R34, SRZ ;  /* 0x0000000000227805 */ /* 0x000fe4000001ff00 */
[----:B------:R-:W-:Y:S01]  /*00a0*/  CS2R R32, SRZ ;  /* 0x0000000000207805 */ /* 0x000fe2000001ff00 */
[----:B------:R-:W4:Y:S08]  /*00b0*/  LDC.64 R30, c[0x0][0x218] ;  /* 0x00008600ff1e7b82 */ /* 0x000f300000000a00 */
[----:B------:R-:W5:Y:S08]  /*00c0*/  LDC.64 R28, c[0x0][0x228] ;  /* 0x00008a00ff1c7b82 */ /* 0x000f700000000a00 */
[----:B------:R-:W4:Y:S01]  /*00d0*/  LDC.64 R16, c[0x0][0x230] ;  /* 0x00008c00ff107b82 */ /* 0x000f220000000a00 */
[----:B-1----:R-:W-:-:S07]  /*00e0*/  SHF.L.U32 R0, R0, 0x2, RZ ;  /* 0x0000000200007819 */ /* 0x002fce00000006ff */
[----:B------:R-:W1:Y:S01]  /*00f0*/  LDC.64 R26, c[0x0][0x210] ;  /* 0x00008400ff1a7b82 */ /* 0x000e620000000a00 */
[----:B---3--:R-:W-:Y:S02]  /*0100*/  SHF.R.S32.HI R7, RZ, 0x15, R3 ;  /* 0x00000015ff077819 */ /* 0x008fe40000011403 */
[----:B------:R-:W-:Y:S02]  /*0110*/  LOP3.LUT R0, R0, 0x1fc, RZ, 0xc0, !PT ;  /* 0x000001fc00007812 */ /* 0x000fe400078ec0ff */
[----:B------:R-:W-:Y:S02]  /*0120*/  SGXT R7, R7, 0x1 ;  /* 0x000000010707781a */ /* 0x000fe40000000200 */
[----:B------:R-:W-:-:S04]  /*0130*/  LEA R0, R3, R0, 0xa ;  /* 0x0000000003007211 */ /* 0x000fc800078e50ff */
[----:B------:R-:W-:Y:S02]  /*0140*/  LEA.HI R2, R7, R0, RZ, 0x4 ;  /* 0x0000000007027211 */ /* 0x000fe400078f20ff */
[----:B------:R-:W-:Y:S02]  /*0150*/  ISETP.GE.AND P1, PT, R0, 0x15400, PT ;  /* 0x000154000000780c */ /* 0x000fe40003f26270 */
[----:B------:R-:W-:-:S05]  /*0160*/  SHF.R.S32.HI R2, RZ, 0x4, R2 ;  /* 0x00000004ff027819 */ /* 0x000fca0000011402 */
[----:B------:R-:W-:-:S05]  /*0170*/  IMAD.HI R3, R2, 0x60606061, RZ ;  /* 0x6060606102037827 */ /* 0x000fca00078e02ff */
[----:B------:R-:W-:-:S04]  /*0180*/  SHF.R.U32.HI R6, RZ, 0x1f, R3 ;  /* 0x0000001fff067819 */ /* 0x000fc80000011603 */
[----:B------:R-:W-:-:S05]  /*0190*/  LEA.HI.SX32 R41, R3, R6, 0x17 ;  /* 0x0000000603297211 */ /* 0x000fca00078fbaff */
[----:B------:R-:W-:-:S04]  /*01a0*/  IMAD R41, R41, -0x550, R2 ;  /* 0xfffffab029297824 */ /* 0x000fc800078e0202 */
[----:B--2---:R-:W-:-:S05]  /*01b0*/  IMAD.WIDE R2, R41, 0x4, R4 ;  /* 0x0000000429027825 */ /* 0x004fca00078e0204 */
[----:B------:R-:W2:Y:S04]  /*01c0*/  @!P1 LDG.E.EL R42, desc[UR4][R2.64] ;  /* 0x00000004022a9981 */ /* 0x000ea8000c2e1900 */
[----:B------:R-:W3:Y:S01]  /*01d0*/  @!P1 LDG.E.EL R38, desc[UR4][R2.64] ;  /* 0x0000000402269981 */ /* 0x000ee2000c2e1900 */
[----:B------:R-:W-:-:S03]  /*01e0*/  IADD3 R6, R0, 0x200, RZ ;  /* 0x0000020000067810 */ /* 0x000fc60007ffe0ff */
[----:B------:R-:W3:Y:S04]  /*01f0*/  @!P1 LDG.E.EL R36, desc[UR4][R2.64] ;  /* 0x0000000402249981 */ /* 0x000ee8000c2e1900 */
[----:B------:R1:W3:Y:S01]  /*0200*/  @!P1 LDG.E.EL R25, desc[UR4][R2.64] ;  /* 0x0000000402199981 */ /* 0x0002e2000c2e1900 */
[----:B------:R-:W-:-:S04]  /*0210*/  LEA.HI R7, R7, R6, RZ, 0x4 ;  /* 0x0000000607077211 */ /* 0x000fc800078f20ff */
[----:B------:R-:W-:-:S05]  /*0220*/  SHF.R.S32.HI R7, RZ, 0x4, R7 ;  /* 0x00000004ff077819 */ /* 0x000fca0000011407 */
[----:B------:R-:W-:-:S05]  /*0230*/  IMAD.HI R8, R7, 0x60606061, RZ ;  /* 0x6060606107087827 */ /* 0x000fca00078e02ff */
[----:B------:R-:W-:Y:S02]  /*0240*/  SHF.R.U32.HI R9, RZ, 0x1f, R8 ;  /* 0x0000001fff097819 */ /* 0x000fe40000011608 */
[----:B------:R-:W-:Y:S02]  /*0250*/  ISETP.GE.AND P0, PT, R6, 0x15400, PT ;  /* 0x000154000600780c */ /* 0x000fe40003f06270 */
[----:B------:R-:W-:-:S05]  /*0260*/  LEA.HI.SX32 R8, R8, R9, 0x17 ;  /* 0x0000000908087211 */ /* 0x000fca00078fbaff */
[----:B------:R-:W-:-:S04]  /*0270*/  IMAD R39, R8, -0x550, R7 ;  /* 0xfffffab008277824 */ /* 0x000fc800078e0207 */
[----:B------:R-:W-:-:S05]  /*0280*/  IMAD.WIDE R4, R39, 0x4, R4 ;  /* 0x0000000427047825 */ /* 0x000fca00078e0204 */
[----:B------:R-:W3:Y:S04]  /*0290*/  @!P0 LDG.E.EL R34, desc[UR4][R4.64] ;  /* 0x0000000404228981 */ /* 0x000ee8000c2e1900 */
[----:B------:R-:W3:Y:S04]  /*02a0*/  @!P0 LDG.E.EL R35, desc[UR4][R4.64] ;  /* 0x0000000404238981 */ /* 0x000ee8000c2e1900 */
[----:B------:R-:W3:Y:S04]  /*02b0*/  @!P0 LDG.E.EL R33, desc[UR4][R4.64] ;  /* 0x0000000404218981 */ /* 0x000ee8000c2e1900 */
[----:B------:R5:W3:Y:S01]  /*02c0*/  @!P0 LDG.E.EL R32, desc[UR4][R4.64] ;  /* 0x0000000404208981 */ /* 0x000ae2000c2e1900 */
[----:B-1----:R-:W-:Y:S01]  /*02d0*/  CS2R R2, SRZ ;  /* 0x0000000000027805 */ /* 0x002fe2000001ff00 */
[----:B----4-:R-:W-:Y:S01]  /*02e0*/  IMAD.WIDE R10, R41, 0x4, R30 ;  /* 0x00000004290a7825 */ /* 0x010fe200078e021e */
[----:B------:R-:W-:-:S02]  /*02f0*/  CS2R R8, SRZ ;  /* 0x0000000000087805 */ /* 0x000fc4000001ff00 */
[----:B------:R-:W-:Y:S02]  /*0300*/  CS2R R20, SRZ ;  /* 0x0000000000147805 */ /* 0x000fe4000001ff00 */
[----:B------:R-:W4:Y:S01]  /*0310*/  @!P1 LDG.E.EL R37, desc[UR4][R10.64] ;  /* 0x000000040a259981 */ /* 0x000f22000c2e1900 */
[----:B0----5:R-:W-:-:S03]  /*0320*/  CS2R R4, SRZ ;  /* 0x0000000000047805 */ /* 0x021fc6000001ff00 */
[----:B------:R-:W5:Y:S01]  /*0330*/  @!P1 LDG.E.EL R2, desc[UR4][R10.64] ;  /* 0x000000040a029981 */ /* 0x000f62000c2e1900 */
[----:B------:R-:W-:-:S03]  /*0340*/  IMAD.WIDE R18, R41, 0x4, R28 ;  /* 0x0000000429127825 */ /* 0x000fc600078e021c */
[----:B------:R-:W4:Y:S04]  /*0350*/  @!P1 LDG.E.EL R3, desc[UR4][R10.64] ;  /* 0x000000040a039981 */ /* 0x000f28000c2e1900 */
[----:B------:R0:W4:Y:S01]  /*0360*/  @!P1 LDG.E.EL R4, desc[UR4][R10.64] ;  /* 0x000000040a049981 */ /* 0x000122000c2e1900 */
[----:B------:R-:W-:-:S03]  /*0370*/  CS2R R6, SRZ ;  /* 0x0000000000067805 */ /* 0x000fc6000001ff00 */
[----:B------:R-:W4:Y:S01]  /*0380*/  @!P1 LDG.E.EL R9, desc[UR4][R18.64] ;  /* 0x0000000412099981 */ /* 0x000f22000c2e1900 */
[----:B------:R-:W-:-:S03]  /*0390*/  IMAD.WIDE R30, R39, 0x4, R30 ;  /* 0x00000004271e7825 */ /* 0x000fc600078e021e */
[----:B------:R-:W4:Y:S01]  /*03a0*/  @!P1 LDG.E.EL R20, desc[UR4][R18.64] ;  /* 0x0000000412149981 */ /* 0x000f22000c2e1900 */
[----:B0-----:R-:W-:Y:S02]  /*03b0*/  CS2R R10, SRZ ;  /* 0x00000000000a7805 */ /* 0x001fe4000001ff00 */
[----:B------:R-:W-:Y:S01]  /*03c0*/  CS2R R22, SRZ ;  /* 0x0000000000167805 */ /* 0x000fe2000001ff00 */
[----:B------:R-:W-:Y:S01]  /*03d0*/  IMAD.WIDE R28, R39, 0x4, R28 ;  /* 0x00000004271c7825 */ /* 0x000fe200078e021c */
[----:B------:R-:W4:Y:S04]  /*03e0*/  @!P0 LDG.E.EL R5, desc[UR4][R30.64] ;  /* 0x000000041e058981 */ /* 0x000f28000c2e1900 */
[----:B------:R-:W4:Y:S04]  /*03f0*/  @!P1 LDG.E.EL R10, desc[UR4][R18.64] ;  /* 0x00000004120a9981 */ /* 0x000f28000c2e1900 */
[----:B------:R-:W4:Y:S04]  /*0400*/  @!P1 LDG.E.EL R11, desc[UR4][R18.64] ;  /* 0x00000004120b9981 */ /* 0x000f28000c2e1900 */
[----:B------:R-:W4:Y:S04]  /*0410*/  @!P0 LDG.E.EL R6, desc[UR4][R30.64] ;  /* 0x000000041e068981 */ /* 0x000f28000c2e1900 */
[----:B------:R-:W4:Y:S04]  /*0420*/  @!P0 LDG.E.EL R7, desc[UR4][R30.64] ;  /* 0x000000041e078981 */ /* 0x000f28000c2e1900 */
[----:B------:R0:W4:Y:S04]  /*0430*/  @!P0 LDG.E.EL R8, desc[UR4][R30.64] ;  /* 0x000000041e088981 */ /* 0x000128000c2e1900 */
[----:B------:R-:W4:Y:S04]  /*0440*/  @!P0 LDG.E.EL R21, desc[UR4][R28.64] ;  /* 0x000000041c158981 */ /* 0x000f28000c2e1900 */
[----:B------:R-:W4:Y:S01]  /*0450*/  @!P0 LDG.E.EL R22, desc[UR4][R28.64] ;  /* 0x000000041c168981 */ /* 0x000f22000c2e1900 */
[----:B0-----:R-:W-:-:S03]  /*0460*/  IMAD.WIDE R30, R41, 0x4, R16 ;  /* 0x00000004291e7825 */ /* 0x001fc600078e0210 */
[----:B------:R-:W4:Y:S01]  /*0470*/  @!P0 LDG.E.EL R23, desc[UR4][R28.64] ;  /* 0x000000041c178981 */ /* 0x000f22000c2e1900 */
[----:B------:R-:W-:-:S03]  /*0480*/  IMAD.WIDE R16, R39, 0x4, R16 ;  /* 0x0000000427107825 */ /* 0x000fc600078e0210 */
[----:B------:R0:W4:Y:S02]  /*0490*/  @!P0 LDG.E.EL R24, desc[UR4][R28.64] ;  /* 0x000000041c188981 */ /* 0x000124000c2e1900 */
[----:B0-----:R-:W-:-:S06]  /*04a0*/  CS2R R28, SRZ ;  /* 0x00000000001c7805 */ /* 0x001fcc000001ff00 */
[----:B------:R-:W4:Y:S04]  /*04b0*/  @!P0 LDG.E.EL R28, desc[UR4][R16.64] ;  /* 0x00000004101c8981 */ /* 0x000f28000c2e1900 */
[----:B------:R-:W4:Y:S01]  /*04c0*/  @!P0 LDG.E.EL R29, desc[UR4][R16.64] ;  /* 0x00000004101d8981 */ /* 0x000f22000c2e1900 */
[----:B------:R-:W-:-:S06]  /*04d0*/  CS2R R40, SRZ ;  /* 0x0000000000287805 */ /* 0x000fcc000001ff00 */
[----:B------:R-:W4:Y:S04]  /*04e0*/  @!P1 LDG.E.EL R40, desc[UR4][R30.64] ;  /* 0x000000041e289981 */ /* 0x000f28000c2e1900 */
[----:B------:R-:W4:Y:S01]  /*04f0*/  @!P1 LDG.E.EL R41, desc[UR4][R30.64] ;  /* 0x000000041e299981 */ /* 0x000f22000c2e1900 */
[----:B------:R-:W-:Y:S02]  /*0500*/  CS2R R12, SRZ ;  /* 0x00000000000c7805 */ /* 0x000fe4000001ff00 */
[----:B------:R-:W-:Y:S01]  /*0510*/  CS2R R14, SRZ ;  /* 0x00000000000e7805 */ /* 0x000fe2000001ff00 */
[----:B------:R-:W-:-:S05]  /*0520*/  IMAD.WIDE R26, R0, 0x4, R26 ;  /* 0x00000004001a7825 */ /* 0x000fca00078e021a */
[----:B------:R-:W4:Y:S01]  /*0530*/  @!P1 LDG.E.128 R12, desc[UR4][R26.64] ;  /* 0x000000041a0c9981 */ /* 0x000f22000c1e1d00 */
[----:B--2---:R-:W-:-:S04]  /*0540*/  FADD R44, R42, 0.0010000000474974513054 ;  /* 0x3a83126f2a2c7421 */ /* 0x004fc80000000000 */
[----:B------:R-:W0:Y:S01]  /*0550*/  MUFU.SQRT R18, R44 ;  /* 0x0000002c00127308 */ /* 0x000e220000002000 */
[----:B---3--:R-:W-:Y:S01]  /*0560*/  FADD R19, R38, 0.0010000000474974513054 ;  /* 0x3a83126f26137421 */ /* 0x008fe20000000000 */
[----:B------:R-:W-:Y:S01]  /*0570*/  CS2R R38, SRZ ;  /* 0x0000000000267805 */ /* 0x000fe2000001ff00 */
[----:B------:R-:W-:-:S05]  /*0580*/  FADD R36, R36, 0.0010000000474974513054 ;  /* 0x3a83126f24247421 */ /* 0x000fca0000000000 */
[----:B------:R-:W1:Y:S01]  /*0590*/  MUFU.SQRT R19, R19 ;  /* 0x0000001300137308 */ /* 0x000e620000002000 */
[----:B------:R-:W-:Y:S01]  /*05a0*/  FADD R25, R25, 0.0010000000474974513054 ;  /* 0x3a83126f19197421 */ /* 0x000fe20000000000 */
[----:B------:R-:W2:Y:S04]  /*05b0*/  @!P0 LDG.E.EL R38, desc[UR4][R16.64] ;  /* 0x0000000410268981 */ /* 0x000ea8000c2e1900 */
[----:B------:R3:W2:Y:S01]  /*05c0*/  @!P0 LDG.E.EL R39, desc[UR4][R16.64] ;  /* 0x0000000410278981 */ /* 0x0006a2000c2e1900 */
[C---:B0-----:R-:W-:Y:S01]  /*05d0*/  FSETP.GT.AND P3, PT, R18.reuse, 8.50705917302346158658e+37, PT ;  /* 0x7e8000001200780b */ /* 0x041fe20003f64000 */
[----:B------:R0:W0:Y:S01]  /*05e0*/  MUFU.SQRT R44, R25 ;  /* 0x00000019002c7308 */ /* 0x0000220000002000 */
[----:B------:R-:W-:Y:S01]  /*05f0*/  FSETP.GEU.AND P6, PT, R18, 1.175494350822287508e-38, PT ;  /* 0x008000001200780b */ /* 0x000fe20003fce000 */
[----:B---3--:R-:W-:-:S06]  /*0600*/  HFMA2.MMA R16, -RZ, RZ, 1.625, 0 ;  /* 0x3e800000ff107435 */ /* 0x008fcc00000001ff */
[----:B------:R-:W3:Y:S01]  /*0610*/  MUFU.SQRT R36, R36 ;  /* 0x0000002400247308 */ /* 0x000ee20000002000 */
[----:B-1----:R-:W-:-:S03]  /*0620*/  FSETP.GT.AND P5, PT, R19, 8.50705917302346158658e+37, PT ;  /* 0x7e8000001300780b */ /* 0x002fc60003fa4000 */
[----:B------:R-:W-:Y:S01]  /*0630*/  @P3 FMUL R18, R18, 0.25 ;  /* 0x3e80000012123820 */ /* 0x000fe20000400000 */
[----:B------:R-:W-:Y:S02]  /*0640*/  FSETP.GEU.AND P2, PT, R19, 1.175494350822287508e-38, PT ;  /* 0x008000001300780b */ /* 0x000fe40003f4e000 */
[----:B0-----:R-:W-:Y:S01]  /*0650*/  FSEL R25, R16, 1, P3 ;  /* 0x3f80000010197808 */ /* 0x001fe20001800000 */
[----:B------:R-:W-:Y:S01]  /*0660*/  @!P6 FMUL R18, R18, 16777216 ;  /* 0x4b8000001212e820 */ /* 0x000fe20000400000 */
[----:B------:R-:W-:-:S03]  /*0670*/  FSETP.GT.AND P4, PT, R44, 8.50705917302346158658e+37, PT ;  /* 0x7e8000002c00780b */ /* 0x000fc60003f84000 */
[----:B------:R-:W-:Y:S01]  /*0680*/  @!P6 FMUL R25, R25, 16777216 ;  /* 0x4b8000001919e820 */ /* 0x000fe20000400000 */
[----:B---3--:R-:W-:Y:S01]  /*0690*/  FSETP.GT.AND P6, PT, R36, 8.50705917302346158658e+37, PT ;  /* 0x7e8000002400780b */ /* 0x008fe20003fc4000 */
[----:B------:R-:W-:Y:S01]  /*06a0*/  @P5 FMUL R19, R19, 0.25 ;  /* 0x3e80000013135820 */ /* 0x000fe20000400000 */
[----:B------:R-:W-:Y:S02]  /*06b0*/  FSEL R45, R16, 1, P5 ;  /* 0x3f800000102d7808 */ /* 0x000fe40002800000 */
[----:B------:R-:W-:Y:S02]  /*06c0*/  FSETP.GEU.AND P3, PT, R44, 1.175494350822287508e-38, PT ;  /* 0x008000002c00780b */ /* 0x000fe40003f6e000 */
[----:B------:R-:W-:Y:S02]  /*06d0*/  FSETP.GEU.AND P5, PT, R36, 1.175494350822287508e-38, PT ;  /* 0x008000002400780b */ /* 0x000fe40003fae000 */
[----:B------:R-:W-:Y:S01]  /*06e0*/  CS2R R42, SRZ ;  /* 0x00000000002a7805 */ /* 0x000fe2000001ff00 */
[----:B------:R-:W-:Y:S01]  /*06f0*/  @!P2 FMUL R19, R19, 16777216 ;  /* 0x4b8000001313a820 */ /* 0x000fe20000400000 */
[----:B------:R-:W0:Y:S01]  /*0700*/  MUFU.RCP R18, R18 ;  /* 0x0000001200127308 */ /* 0x000e220000001000 */
[----:B------:R-:W-:-:S03]  /*0710*/  @P4 FMUL R44, R44, 0.25 ;  /* 0x3e8000002c2c4820 */ /* 0x000fc60000400000 */
[----:B------:R-:W3:Y:S01]  /*0720*/  @!P1 LDG.E.EL R42, desc[UR4][R30.64] ;  /* 0x000000041e2a9981 */ /* 0x000ee2000c2e1900 */
[----:B------:R-:W-:-:S03]  /*0730*/  @P6 FMUL R36, R36, 0.25 ;  /* 0x3e80000024246820 */ /* 0x000fc60000400000 */
[----:B------:R1:W2:Y:S01]  /*0740*/  @!P1 LDG.E.EL R43, desc[UR4][R30.64] ;  /* 0x000000041e2b9981 */ /* 0x0002a2000c2e1900 */
[----:B------:R-:W-:Y:S01]  /*0750*/  FADD R34, R34, 0.0010000000474974513054 ;  /* 0x3a83126f22227421 */ /* 0x000fe20000000000 */
[----:B------:R-:W-:Y:S01]  /*0760*/  @!P3 FMUL R44, R44, 16777216 ;  /* 0x4b8000002c2cb820 */ /* 0x000fe20000400000 */
[----:B------:R-:W-:Y:S01]  /*0770*/  @!P5 FMUL R36, R36, 16777216 ;  /* 0x4b8000002424d820 */ /* 0x000fe20000400000 */
[----:B-1----:R1:W0:Y:S01]  /*0780*/  MUFU.RCP R30, R19 ;  /* 0x00000013001e7308 */ /* 0x0022220000001000 */
[----:B------:R-:W-:Y:S01]  /*0790*/  @!P2 FMUL R45, R45, 16777216 ;  /* 0x4b8000002d2da820 */ /* 0x000fe20000400000 */
[----:B------:R-:W-:-:S06]  /*07a0*/  FADD R35, R35, 0.0010000000474974513054 ;  /* 0x3a83126f23237421 */ /* 0x000fcc0000000000 */
[----:B------:R0:W-:Y:S01]  /*07b0*/  MUFU.SQRT R17, R34 ;  /* 0x0000002200117308 */ /* 0x0001e20000002000 */
[----:B-1----:R-:W-:-:S07]  /*07c0*/  FSEL R19, R16, 1, P4 ;  /* 0x3f80000010137808 */ /* 0x002fce0002000000 */
[----:B------:R-:W1:Y:S01]  /*07d0*/  MUFU.RCP R31, R44 ;  /* 0x0000002c001f7308 */ /* 0x000e620000001000 */
[----:B0-----:R-:W-:Y:S01]  /*07e0*/  FMUL R25, R18, R25 ;  /* 0x0000001912197220 */ /* 0x001fe20000400000 */
[----:B------:R-:W-:-:S06]  /*07f0*/  FMUL R30, R30, R45 ;  /* 0x0000002d1e1e7220 */ /* 0x000fcc0000400000 */
[----:B------:R-:W0:Y:S01]  /*0800*/  MUFU.RCP R36, R36 ;  /* 0x0000002400247308 */ /* 0x000e220000001000 */
[----:B------:R-:W-:Y:S01]  /*0810*/  FSEL R45, R16, 1, P6 ;  /* 0x3f800000102d7808 */ /* 0x000fe20003000000 */
[----:B------:R-:W-:-:S06]  /*0820*/  @!P3 FMUL R19, R19, 16777216 ;  /* 0x4b8000001313b820 */ /* 0x000fcc0000400000 */
[----:B------:R-:W5:Y:S01]  /*0830*/  MUFU.SQRT R18, R35 ;  /* 0x0000002300127308 */ /* 0x000f620000002000 */
[----:B------:R-:W-:Y:S01]  /*0840*/  @!P5 FMUL R45, R45, 16777216 ;  /* 0x4b8000002d2dd820 */ /* 0x000fe20000400000 */
[----:B------:R-:W-:Y:S01]  /*0850*/  FADD R34, R33, 0.0010000000474974513054 ;  /* 0x3a83126f21227421 */ /* 0x000fe20000000000 */
[----:B-1----:R-:W-:Y:S01]  /*0860*/  FMUL R31, R31, R19 ;  /* 0x000000131f1f7220 */ /* 0x002fe20000400000 */
[C---:B------:R-:W-:Y:S01]  /*0870*/  FSETP.GT.AND P3, PT, R17.reuse, 8.50705917302346158658e+37, PT ;  /* 0x7e8000001100780b */ /* 0x040fe20003f64000 */
[----:B------:R-:W-:Y:S01]  /*0880*/  FADD R19, R32, 0.0010000000474974513054 ;  /* 0x3a83126f20137421 */ /* 0x000fe20000000000 */
[----:B0-----:R-:W-:Y:S01]  /*0890*/  FMUL R32, R36, R45 ;  /* 0x0000002d24207220 */ /* 0x001fe20000400000 */
[----:B------:R-:W-:Y:S01]  /*08a0*/  FSETP.GEU.AND P6, PT, R17, 1.175494350822287508e-38, PT ;  /* 0x008000001100780b */ /* 0x000fe20003fce000 */
[----:B------:R-:W0:Y:S01]  /*08b0*/  MUFU.SQRT R36, R34 ;  /* 0x0000002200247308 */ /* 0x000e220000002000 */
[----:B------:R-:W-:Y:S02]  /*08c0*/  FSEL R33, R16, 1, P3 ;  /* 0x3f80000010217808 */ /* 0x000fe40001800000 */
[----:B-----5:R-:W-:-:S06]  /*08d0*/  FSETP.GT.AND P5, PT, R18, 8.50705917302346158658e+37, PT ;  /* 0x7e8000001200780b */ /* 0x020fcc0003fa4000 */
[----:B------:R-:W-:Y:S01]  /*08e0*/  @P3 FMUL R17, R17, 0.25 ;  /* 0x3e80000011113820 */ /* 0x000fe20000400000 */
[----:B------:R-:W1:Y:S03]  /*08f0*/  MUFU.SQRT R19, R19 ;  /* 0x0000001300137308 */ /* 0x000e660000002000 */
[----:B------:R-:W-:Y:S01]  /*0900*/  @!P6 FMUL R17, R17, 16777216 ;  /* 0x4b8000001111e820 */ /* 0x000fe20000400000 */
[----:B------:R-:W-:Y:S01]  /*0910*/  @!P6 FMUL R33, R33, 16777216 ;  /* 0x4b8000002121e820 */ /* 0x000fe20000400000 */
[----:B0-----:R-:W-:Y:S02]  /*0920*/  FSETP.GT.AND P6, PT, R36, 8.50705917302346158658e+37, PT ;  /* 0x7e8000002400780b */ /* 0x001fe40003fc4000 */
[C---:B------:R-:W-:Y:S01]  /*0930*/  FSETP.GEU.AND P2, PT, R18.reuse, 1.175494350822287508e-38, PT ;  /* 0x008000001200780b */ /* 0x040fe20003f4e000 */
[----:B------:R-:W-:Y:S01]  /*0940*/  @P5 FMUL R18, R18, 0.25 ;  /* 0x3e80000012125820 */ /* 0x000fe20000400000 */
[----:B------:R-:W-:-:S02]  /*0950*/  FSEL R34, R16, 1, P5 ;  /* 0x3f80000010227808 */ /* 0x000fc40002800000 */
[----:B------:R-:W-:Y:S02]  /*0960*/  FSETP.GEU.AND P5, PT, R36, 1.175494350822287508e-38, PT ;  /* 0x008000002400780b */ /* 0x000fe40003fae000 */
[----:B-1----:R-:W-:-:S05]  /*0970*/  FSETP.GT.AND P4, PT, R19, 8.50705917302346158658e+37, PT ;  /* 0x7e8000001300780b */ /* 0x002fca0003f84000 */
[----:B------:R-:W-:Y:S01]  /*0980*/  @P6 FMUL R36, R36, 0.25 ;  /* 0x3e80000024246820 */ /* 0x000fe20000400000 */
[----:B------:R-:W-:Y:S01]  /*0990*/  FSETP.GEU.AND P3, PT, R19, 1.175494350822287508e-38, PT ;  /* 0x008000001300780b */ /* 0x000fe20003f6e000 */
[----:B------:R0:W1:Y:S04]  /*09a0*/  MUFU.RCP R44, R17 ;  /* 0x00000011002c7308 */ /* 0x0000680000001000 */
[----:B------:R-:W-:-:S06]  /*09b0*/  @!P5 FMUL R36, R36, 16777216 ;  /* 0x4b8000002424d820 */ /* 0x000fcc0000400000 */
[----:B------:R-:W5:Y:S01]  /*09c0*/  MUFU.RCP R36, R36 ;  /* 0x0000002400247308 */ /* 0x000f620000001000 */
[----:B0-----:R-:W-:Y:S01]  /*09d0*/  FSEL R17, R16, 1, P6 ;  /* 0x3f80000010117808 */ /* 0x001fe20003000000 */
[----:B------:R-:W-:Y:S01]  /*09e0*/  @P4 FMUL R19, R19, 0.25 ;  /* 0x3e80000013134820 */ /* 0x000fe20000400000 */
[----:B------:R-:W-:-:S03]  /*09f0*/  @!P2 FMUL R18, R18, 16777216 ;  /* 0x4b8000001212a820 */ /* 0x000fc60000400000 */
[----:B------:R-:W-:Y:S01]  /*0a00*/  @!P3 FMUL R19, R19, 16777216 ;  /* 0x4b8000001313b820 */ /* 0x000fe20000400000 */
[----:B------:R-:W-:Y:S01]  /*0a10*/  @!P5 FMUL R17, R17, 16777216 ;  /* 0x4b8000001111d820 */ /* 0x000fe20000400000 */
[----:B-1----:R-:W-:Y:S01]  /*0a20*/  FMUL R33, R44, R33 ;  /* 0x000000212c217220 */ /* 0x002fe20000400000 */
[----:B------:R-:W-:Y:S01]  /*0a30*/  MUFU.RCP R45, R18 ;  /* 0x00000012002d7308 */ /* 0x000fe20000001000 */
[----:B------:R-:W-:Y:S01]  /*0a40*/  FSEL R44, R16, 1, P4 ;  /* 0x3f800000102c7808 */ /* 0x000fe20002000000 */
[----:B-----5:R-:W-:Y:S01]  /*0a50*/  FMUL R36, R36, R17 ;  /* 0x0000001124247220 */ /* 0x020fe20000400000 */
[----:B------:R-:W-:-:S05]  /*0a60*/  CS2R R16, SRZ ;  /* 0x0000000000107805 */ /* 0x000fca000001ff00 */
[----:B------:R0:W1:Y:S02]  /*0a70*/  MUFU.RCP R35, R19 ;  /* 0x0000001300237308 */ /* 0x0000640000001000 */
[----:B0-----:R-:W-:-:S06]  /*0a80*/  CS2R R18, SRZ ;  /* 0x0000000000127805 */ /* 0x001fcc000001ff00 */
[----:B------:R-:W5:Y:S01]  /*0a90*/  @!P0 LDG.E.128 R16, desc[UR4][R26.64+0x800] ;  /* 0x000800041a108981 */ /* 0x000f62000c1e1d00 */
[----:B------:R-:W-:-:S04]  /*0aa0*/  @!P3 FMUL R44, R44, 16777216 ;  /* 0x4b8000002c2cb820 */ /* 0x000fc80000400000 */
[----:B-1----:R-:W-:Y:S01]  /*0ab0*/  FMUL R35, R35, R44 ;  /* 0x0000002c23237220 */ /* 0x002fe20000400000 */
[----:B----4-:R-:W-:Y:S01]  /*0ac0*/  FADD R44, -R37, R12 ;  /* 0x0000000c252c7221 */ /* 0x010fe20000000100 */
[----:B------:R-:W-:Y:S02]  /*0ad0*/  FADD R37, -R2, R13 ;  /* 0x0000000d02257221 */ /* 0x000fe40000000100 */
[----:B------:R-:W0:Y:S01]  /*0ae0*/  LDC.64 R12, c[0x0][0x238] ;  /* 0x00008e00ff0c7b82 */ /* 0x000e220000000a00 */
[----:B------:R-:W-:Y:S01]  /*0af0*/  FADD R14, -R3, R14 ;  /* 0x0000000e030e7221 */ /* 0x000fe20000000100 */
[----:B------:R-:W-:Y:S01]  /*0b00*/  FADD R15, -R4, R15 ;  /* 0x0000000f040f7221 */ /* 0x000fe20000000100 */
[----:B------:R-:W-:Y:S01]  /*0b10*/  FMUL R25, R25, R44 ;  /* 0x0000002c19197220 */ /* 0x000fe20000400000 */
[----:B------:R-:W-:Y:S01]  /*0b20*/  FMUL R30, R30, R37 ;  /* 0x000000251e1e7220 */ /* 0x000fe20000400000 */
[----:B------:R-:W-:Y:S01]  /*0b30*/  FMUL R31, R31, R14 ;  /* 0x0000000e1f1f7220 */ /* 0x000fe20000400000 */
[----:B------:R-:W-:Y:S01]  /*0b40*/  FMUL R32, R32, R15 ;  /* 0x0000000f20207220 */ /* 0x000fe20000400000 */
[----:B------:R-:W-:Y:S01]  /*0b50*/  @!P2 FMUL R34, R34, 16777216 ;  /* 0x4b8000002222a820 */ /* 0x000fe20000400000 */
[----:B------:R-:W-:Y:S01]  /*0b60*/  FFMA R9, R25, R9, R40 ;  /* 0x0000000919097223 */ /* 0x000fe20000000028 */
[----:B------:R-:W-:-:S02]  /*0b70*/  FFMA R10, R30, R10, R41 ;  /* 0x0000000a1e0a7223 */ /* 0x000fc40000000029 */
[----:B------:R-:W-:Y:S02]  /*0b80*/  FMUL R34, R45, R34 ;  /* 0x000000222d227220 */ /* 0x000fe40000400000 */
[C---:B------:R-:W-:Y:S02]  /*0b90*/  FSETP.GEU.AND P5, PT, R9.reuse, RZ, PT ;  /* 0x000000ff0900720b */ /* 0x040fe40003fae000 */
[----:B------:R-:W-:Y:S02]  /*0ba0*/  FSETP.GEU.AND P4, PT, R10, RZ, PT ;  /* 0x000000ff0a00720b */ /* 0x000fe40003f8e000 */
[----:B------:R-:W-:Y:S01]  /*0bb0*/  SEL R4, R9, RZ, P5 ;  /* 0x000000ff09047207 */ /* 0x000fe20002800000 */
[----:B0-----:R-:W-:-:S04]  /*0bc0*/  IMAD.WIDE R12, R0, 0x4, R12 ;  /* 0x00000004000c7825 */ /* 0x001fc800078e020c */
[----:B---3--:R-:W-:Y:S01]  /*0bd0*/  FFMA R11, R31, R11, R42 ;  /* 0x0000000b1f0b7223 */ /* 0x008fe2000000002a */
[----:B--2---:R-:W-:-:S04]  /*0be0*/  FFMA R20, R32, R20, R43 ;  /* 0x0000001420147223 */ /* 0x004fc8000000002b */
[----:B------:R-:W-:Y:S02]  /*0bf0*/  FSETP.GEU.AND P3, PT, R11, RZ, PT ;  /* 0x000000ff0b00720b */ /* 0x000fe40003f6e000 */
[----:B------:R-:W-:Y:S01]  /*0c00*/  FSETP.GEU.AND P2, PT, R20, RZ, PT ;  /* 0x000000ff1400720b */ /* 0x000fe20003f4e000 */
[----:B-----5:R-:W-:Y:S01]  /*0c10*/  FADD R19, -R8, R19 ;  /* 0x0000001308137221 */ /* 0x020fe20000000100 */
[----:B------:R-:W-:Y:S01]  /*0c20*/  FADD R18, -R7, R18 ;  /* 0x0000001207127221 */ /* 0x000fe20000000100 */
[----:B------:R-:W-:Y:S01]  /*0c30*/  FADD R17, -R6, R17 ;  /* 0x0000001106117221 */ /* 0x000fe20000000100 */
[----:B------:R-:W-:Y:S01]  /*0c40*/  FADD R16, -R5, R16 ;  /* 0x0000001005107221 */ /* 0x000fe20000000100 */
[----:B------:R-:W-:Y:S01]  /*0c50*/  FMUL R36, R36, R19 ;  /* 0x0000001324247220 */ /* 0x000fe20000400000 */
[----:B------:R-:W-:Y:S01]  /*0c60*/  FMUL R35, R35, R18 ;  /* 0x0000001223237220 */ /* 0x000fe20000400000 */
[----:B------:R-:W-:Y:S01]  /*0c70*/  FMUL R34, R34, R17 ;  /* 0x0000001122227220 */ /* 0x000fe20000400000 */
[----:B------:R-:W-:Y:S01]  /*0c80*/  FMUL R33, R33, R16 ;  /* 0x0000001021217220 */ /* 0x000fe20000400000 */
[----:B------:R-:W-:Y:S01]  /*0c90*/  SEL R7, R20, RZ, P2 ;  /* 0x000000ff14077207 */ /* 0x000fe20001000000 */
[----:B------:R-:W-:Y:S01]  /*0ca0*/  FFMA R24, R36, R24, R39 ;  /* 0x0000001824187223 */ /* 0x000fe20000000027 */
[----:B------:R-:W-:Y:S01]  /*0cb0*/  SEL R6, R11, RZ, P3 ;  /* 0x000000ff0b067207 */ /* 0x000fe20001800000 */
[----:B------:R-:W-:Y:S01]  /*0cc0*/  FFMA R23, R35, R23, R38 ;  /* 0x0000001723177223 */ /* 0x000fe20000000026 */
[----:B------:R-:W-:Y:S01]  /*0cd0*/  SEL R5, R10, RZ, P4 ;  /* 0x000000ff0a057207 */ /* 0x000fe20002000000 */
[----:B------:R-:W-:Y:S01]  /*0ce0*/  FFMA R22, R34, R22, R29 ;  /* 0x0000001622167223 */ /* 0x000fe2000000001d */
[----:B------:R-:W-:-:S02]  /*0cf0*/  FFMA R21, R33, R21, R28 ;  /* 0x0000001521157223 */ /* 0x000fc4000000001c */
[----:B------:R-:W-:Y:S01]  /*0d00*/  FSETP.GEU.AND P2, PT, R23, RZ, PT ;  /* 0x000000ff1700720b */ /* 0x000fe20003f4e000 */
[----:B------:R0:W-:Y:S01]  /*0d10*/  @!P1 STG.E.128 desc[UR4][R12.64], R4 ;  /* 0x000000040c009986 */ /* 0x0001e2000c101d04 */
[----:B------:R-:W-:Y:S02]  /*0d20*/  FSETP.GEU.AND P1, PT, R24, RZ, PT ;  /* 0x000000ff1800720b */ /* 0x000fe40003f2e000 */
[----:B------:R-:W-:Y:S02]  /*0d30*/  FSETP.GEU.AND P3, PT, R22, RZ, PT ;  /* 0x000000ff1600720b */ /* 0x000fe40003f6e000 */
[----:B------:R-:W-:Y:S02]  /*0d40*/  FSETP.GEU.AND P4, PT, R21, RZ, PT ;  /* 0x000000ff1500720b */ /* 0x000fe40003f8e000 */
[----:B------:R-:W-:Y:S02]  /*0d50*/  SEL R11, R24, RZ, P1 ;  /* 0x000000ff180b7207 */ /* 0x000fe40000800000 */
[----:B------:R-:W-:-:S02]  /*0d60*/  SEL R10, R23, RZ, P2 ;  /* 0x000000ff170a7207 */ /* 0x000fc40001000000 */
[----:B------:R-:W-:Y:S02]  /*0d70*/  SEL R9, R22, RZ, P3 ;  /* 0x000000ff16097207 */ /* 0x000fe40001800000 */
[----:B------:R-:W-:Y:S01]  /*0d80*/  SEL R8, R21, RZ, P4 ;  /* 0x000000ff15087207 */ /* 0x000fe20002000000 */
[----:B0-----:R-:W-:Y:S06]  /*0d90*/  @P0 EXIT ;  /* 0x000000000000094d */ /* 0x001fec0003800000 */
[----:B------:R-:W-:Y:S01]  /*0da0*/  STG.E.128 desc[UR4][R12.64+0x800], R8 ;  /* 0x000800080c007986 */ /* 0x000fe2000c101d04 */
[----:B------:R-:W-:Y:S05]  /*0db0*/  EXIT ;  /* 0x000000000000794d */ /* 0x000fea0003800000 */
.L_x_0:
[----:B------:R-:W-:-:S00]  /*0dc0*/  BRA `(.L_x_0) ;  /* 0xfffffffc00fc7947 */ /* 0x000fc0000383ffff */
[----:B------:R-:W-:-:S00]  /*0dd0*/  NOP ;  /* 0x0000000000007918 */ /* 0x000fc00000000000 */
        /* <DEDUP_REMOVED lines=10> */
.L_x_1:


//--------------------- .nv.global.init           --------------------------
	.section	.nv.global.init,"aw",@progbits
.nv.global.init:
	.type		_$_str,@object
	.size		_$_str,(_$_str_$_2 - _$_str)
_$_str:
        /*0000*/ 	.byte	0x5f, 0x5f, 0x43, 0x55, 0x44, 0x41, 0x5f, 0x46, 0x54, 0x5a, 0x00
	.type		_$_str_$_2,@object
	.size		_$_str_$_2,(.L_1 - _$_str_$_2)
_$_str_$_2:
        /*000b*/ 	.byte	0x5f, 0x5f, 0x43, 0x55, 0x44, 0x41, 0x5f, 0x50, 0x52, 0x45, 0x43, 0x5f, 0x53, 0x51, 0x52, 0x54
        /*001b*/ 	.byte	0x00
.L_1:


//--------------------- .nv.constant0.triton_poi_fused__native_batch_norm_legit_no_training_relu_37 --------------------------
	.section	.nv.constant0.triton_poi_fused__native_batch_norm_legit_no_training_relu_37,"a",@progbits
	.sectionflags	@""
	.align	4
.nv.constant0.triton_poi_fused__native_batch_norm_legit_no_training_relu_37:
	.zero		580
